//
// Generated by NVIDIA NVVM Compiler
//
// Compiler Build ID: CL-36424714
// Cuda compilation tools, release 13.0, V13.0.88
// Based on NVVM 20.0.0
//

.version 9.0
.target sm_100
.address_size 64

	// .globl	_Z8loadToL1Pii

.visible .entry _Z8loadToL1Pii(
	.param .u64 .ptr .align 1 _Z8loadToL1Pii_param_0,
	.param .u32 _Z8loadToL1Pii_param_1
)
{
	.local .align 4 .b8 	__local_depot0[4];
	.reg .b64 	%SP;
	.reg .b64 	%SPL;
	.reg .pred 	%p<2>;
	.reg .b32 	%r<7>;
	.reg .b64 	%rd<6>;

	mov.u64 	%SPL, __local_depot0;
	ld.param.u64 	%rd1, [_Z8loadToL1Pii_param_0];
	ld.param.u32 	%r2, [_Z8loadToL1Pii_param_1];
	mov.u32 	%r3, %tid.x;
	mov.u32 	%r4, %ctaid.x;
	mov.u32 	%r5, %ntid.x;
	mad.lo.s32 	%r1, %r4, %r5, %r3;
	setp.ge.s32 	%p1, %r1, %r2;
	@%p1 bra 	$L__BB0_2;
	mul.wide.s32 	%rd3, %r1, 4;
	add.s64 	%rd2, %rd1, %rd3;
	// begin inline asm
	ld.global.ca.s32 %r6, [%rd2];
	// end inline asm
	add.u64 	%rd5, %SPL, 0;
	st.local.u32 	[%rd5], %r6;
$L__BB0_2:
	ret;

}
	// .globl	_Z10readFromL1PiiS_
.visible .entry _Z10readFromL1PiiS_(
	.param .u64 .ptr .align 1 _Z10readFromL1PiiS__param_0,
	.param .u32 _Z10readFromL1PiiS__param_1,
	.param .u64 .ptr .align 1 _Z10readFromL1PiiS__param_2
)
{
	.local .align 4 .b8 	__local_depot1[4];
	.reg .b64 	%SP;
	.reg .b64 	%SPL;
	.reg .pred 	%p<2>;
	.reg .b32 	%r<10>;
	.reg .b64 	%rd<12>;

	mov.u64 	%SPL, __local_depot1;
	ld.param.u64 	%rd1, [_Z10readFromL1PiiS__param_0];
	ld.param.u32 	%r2, [_Z10readFromL1PiiS__param_1];
	ld.param.u64 	%rd2, [_Z10readFromL1PiiS__param_2];
	mov.u32 	%r3, %tid.x;
	mov.u32 	%r4, %ctaid.x;
	mov.u32 	%r5, %ntid.x;
	mad.lo.s32 	%r1, %r4, %r5, %r3;
	setp.ge.s32 	%p1, %r1, %r2;
	@%p1 bra 	$L__BB1_2;
	cvta.to.global.u64 	%rd5, %rd1;
	cvta.to.global.u64 	%rd6, %rd2;
	// begin inline asm
	mov.u64 	%rd3, %clock64;
	// end inline asm
	cvt.u32.u64 	%r6, %rd3;
	mul.wide.s32 	%rd7, %r1, 4;
	add.s64 	%rd8, %rd5, %rd7;
	ld.global.u32 	%r7, [%rd8];
	add.u64 	%rd10, %SPL, 0;
	st.local.u32 	[%rd10], %r7;
	// begin inline asm
	mov.u64 	%rd4, %clock64;
	// end inline asm
	cvt.u32.u64 	%r8, %rd4;
	sub.s32 	%r9, %r8, %r6;
	add.s64 	%rd11, %rd6, %rd7;
	st.global.u32 	[%rd11], %r9;
$L__BB1_2:
	ret;

}


// ===== COMPILED SASS (sm_100) =====

	.target	sm_100

	.elftype	@"ET_EXEC"


//--------------------- .note.nv.tkinfo           --------------------------
	.section	.note.nv.tkinfo,"",@"SHT_NOTE"
	.sectionflags	@"SHF_NOTE_NV_TKINFO"
	.tkinfo
        /*0018*/ 	.word	0x00000002
        /*0030*/ 	.string	""
        /*0030*/ 	.string	"ptxas"
        /*0030*/ 	.string	"Cuda compilation tools, release 13.0, V13.0.88"
        /*0030*/ 	.string	"Build cuda_13.0.r13.0/compiler.36424714_0"
        /*0030*/ 	.string	"-arch sm_100 -m 64 "



//--------------------- .note.nv.cuinfo           --------------------------
	.section	.note.nv.cuinfo,"",@"SHT_NOTE"
	.sectionflags	@"SHF_NOTE_NV_CUINFO"
        /*0018*/ 	.short	0x0002
        /*001a*/ 	.short	0x0064
        /*001c*/ 	.short	0x0082
	.zero		2


//--------------------- .nv.info                  --------------------------
	.section	.nv.info,"",@"SHT_CUDA_INFO"
	.align	4


	//----- nvinfo : EIATTR_REGCOUNT
	.align		4
        /*0000*/ 	.byte	0x04, 0x2f
        /*0002*/ 	.short	(.L_1 - .L_0)
	.align		4
.L_0:
        /*0004*/ 	.word	index@(_Z8loadToL1Pii)
        /*0008*/ 	.word	0x00000006


	//----- nvinfo : EIATTR_FRAME_SIZE
	.align		4
.L_1:
        /*000c*/ 	.byte	0x04, 0x11
        /*000e*/ 	.short	(.L_3 - .L_2)
	.align		4
.L_2:
        /*0010*/ 	.word	index@(_Z8loadToL1Pii)
        /*0014*/ 	.word	0x00000000


	//----- nvinfo : EIATTR_REGCOUNT
	.align		4
.L_3:
        /*0018*/ 	.byte	0x04, 0x2f
        /*001a*/ 	.short	(.L_5 - .L_4)
	.align		4
.L_4:
        /*001c*/ 	.word	index@(_Z10readFromL1PiiS_)
        /*0020*/ 	.word	0x0000000a


	//----- nvinfo : EIATTR_FRAME_SIZE
	.align		4
.L_5:
        /*0024*/ 	.byte	0x04, 0x11
        /*0026*/ 	.short	(.L_7 - .L_6)
	.align		4
.L_6:
        /*0028*/ 	.word	index@(_Z10readFromL1PiiS_)
        /*002c*/ 	.word	0x00000000


	//----- nvinfo : EIATTR_MIN_STACK_SIZE
	.align		4
.L_7:
        /*0030*/ 	.byte	0x04, 0x12
        /*0032*/ 	.short	(.L_9 - .L_8)
	.align		4
.L_8:
        /*0034*/ 	.word	index@(_Z10readFromL1PiiS_)
        /*0038*/ 	.word	0x00000000


	//----- nvinfo : EIATTR_MIN_STACK_SIZE
	.align		4
.L_9:
        /*003c*/ 	.byte	0x04, 0x12
        /*003e*/ 	.short	(.L_11 - .L_10)
	.align		4
.L_10:
        /*0040*/ 	.word	index@(_Z8loadToL1Pii)
        /*0044*/ 	.word	0x00000000
.L_11:


//--------------------- .nv.compat                --------------------------
	.section	.nv.compat,"",@"SHT_CUDA_COMPAT_INFO"
	.align	4
        /*0000*/ 	.byte	0x02, 0x09, 0x00, 0x00, 0x02, 0x02, 0x01, 0x00, 0x02, 0x05, 0x05, 0x00, 0x03, 0x07, 0x01, 0x01
        /*0010*/ 	.byte	0x02, 0x03, 0x00, 0x00, 0x02, 0x06, 0x01, 0x00, 0x04, 0x0b, 0x08, 0x00, 0x09, 0x00, 0x00, 0x00
        /*0020*/ 	.byte	0x00, 0x00, 0x00, 0x00


//--------------------- .nv.info._Z10readFromL1PiiS_ --------------------------
	.section	.nv.info._Z10readFromL1PiiS_,"",@"SHT_CUDA_INFO"
	.sectionflags	@""
	.align	4


	//----- nvinfo : EIATTR_CUDA_API_VERSION
	.align		4
        /*0000*/ 	.byte	0x04, 0x37
        /*0002*/ 	.short	(.L_13 - .L_12)
.L_12:
        /*0004*/ 	.word	0x00000082


	//----- nvinfo : EIATTR_KPARAM_INFO
	.align		4
.L_13:
        /*0008*/ 	.byte	0x04, 0x17
        /*000a*/ 	.short	(.L_15 - .L_14)
.L_14:
        /*000c*/ 	.word	0x00000000
        /*0010*/ 	.short	0x0002
        /*0012*/ 	.short	0x0010
        /*0014*/ 	.byte	0x00, 0xf5, 0x21, 0x00


	//----- nvinfo : EIATTR_KPARAM_INFO
	.align		4
.L_15:
        /*0018*/ 	.byte	0x04, 0x17
        /*001a*/ 	.short	(.L_17 - .L_16)
.L_16:
        /*001c*/ 	.word	0x00000000
        /*0020*/ 	.short	0x0001
        /*0022*/ 	.short	0x0008
        /*0024*/ 	.byte	0x00, 0xf0, 0x11, 0x00


	//----- nvinfo : EIATTR_KPARAM_INFO
	.align		4
.L_17:
        /*0028*/ 	.byte	0x04, 0x17
        /*002a*/ 	.short	(.L_19 - .L_18)
.L_18:
        /*002c*/ 	.word	0x00000000
        /*0030*/ 	.short	0x0000
        /*0032*/ 	.short	0x0000
        /*0034*/ 	.byte	0x00, 0xf5, 0x21, 0x00


	//----- nvinfo : EIATTR_SPARSE_MMA_MASK
	.align		4
.L_19:
        /*0038*/ 	.byte	0x03, 0x50
        /*003a*/ 	.short	0x0000


	//----- nvinfo : EIATTR_MAXREG_COUNT
	.align		4
        /*003c*/ 	.byte	0x03, 0x1b
        /*003e*/ 	.short	0x00ff


	//----- nvinfo : EIATTR_MERCURY_ISA_VERSION
	.align		4
        /*0040*/ 	.byte	0x03, 0x5f
        /*0042*/ 	.short	0x0101


	//----- nvinfo : EIATTR_VRC_CTA_INIT_COUNT
	.align		4
        /*0044*/ 	.byte	0x02, 0x4a
	.zero		1
	.zero		1


	//----- nvinfo : EIATTR_EXIT_INSTR_OFFSETS
	.align		4
        /*0048*/ 	.byte	0x04, 0x1c
        /*004a*/ 	.short	(.L_21 - .L_20)


	//   ....[0]....
.L_20:
        /*004c*/ 	.word	0x00000070


	//   ....[1]....
        /*0050*/ 	.word	0x00000110


	//----- nvinfo : EIATTR_CBANK_PARAM_SIZE
	.align		4
.L_21:
        /*0054*/ 	.byte	0x03, 0x19
        /*0056*/ 	.short	0x0018


	//----- nvinfo : EIATTR_PARAM_CBANK
	.align		4
        /*0058*/ 	.byte	0x04, 0x0a
        /*005a*/ 	.short	(.L_23 - .L_22)
	.align		4
.L_22:
        /*005c*/ 	.word	index@(.nv.constant0._Z10readFromL1PiiS_)
        /*0060*/ 	.short	0x0380
        /*0062*/ 	.short	0x0018


	//----- nvinfo : EIATTR_SW_WAR
	.align		4
.L_23:
        /*0064*/ 	.byte	0x04, 0x36
        /*0066*/ 	.short	(.L_25 - .L_24)
.L_24:
        /*0068*/ 	.word	0x00000008
.L_25:


//--------------------- .nv.info._Z8loadToL1Pii   --------------------------
	.section	.nv.info._Z8loadToL1Pii,"",@"SHT_CUDA_INFO"
	.sectionflags	@""
	.align	4


	//----- nvinfo : EIATTR_CUDA_API_VERSION
	.align		4
        /*0000*/ 	.byte	0x04, 0x37
        /*0002*/ 	.short	(.L_27 - .L_26)
.L_26:
        /*0004*/ 	.word	0x00000082


	//----- nvinfo : EIATTR_KPARAM_INFO
	.align		4
.L_27:
        /*0008*/ 	.byte	0x04, 0x17
        /*000a*/ 	.short	(.L_29 - .L_28)
.L_28:
        /*000c*/ 	.word	0x00000000
        /*0010*/ 	.short	0x0001
        /*0012*/ 	.short	0x0008
        /*0014*/ 	.byte	0x00, 0xf0, 0x11, 0x00


	//----- nvinfo : EIATTR_KPARAM_INFO
	.align		4
.L_29:
        /*0018*/ 	.byte	0x04, 0x17
        /*001a*/ 	.short	(.L_31 - .L_30)
.L_30:
        /*001c*/ 	.word	0x00000000
        /*0020*/ 	.short	0x0000
        /*0022*/ 	.short	0x0000
        /*0024*/ 	.byte	0x00, 0xf5, 0x21, 0x00


	//----- nvinfo : EIATTR_SPARSE_MMA_MASK
	.align		4
.L_31:
        /*0028*/ 	.byte	0x03, 0x50
        /*002a*/ 	.short	0x0000


	//----- nvinfo : EIATTR_MAXREG_COUNT
	.align		4
        /*002c*/ 	.byte	0x03, 0x1b
        /*002e*/ 	.short	0x00ff


	//----- nvinfo : EIATTR_MERCURY_ISA_VERSION
	.align		4
        /*0030*/ 	.byte	0x03, 0x5f
        /*0032*/ 	.short	0x0101


	//----- nvinfo : EIATTR_VRC_CTA_INIT_COUNT
	.align		4
        /*0034*/ 	.byte	0x02, 0x4a
	.zero		1
	.zero		1


	//----- nvinfo : EIATTR_EXIT_INSTR_OFFSETS
	.align		4
        /*0038*/ 	.byte	0x04, 0x1c
        /*003a*/ 	.short	(.L_33 - .L_32)


	//   ....[0]....
.L_32:
        /*003c*/ 	.word	0x00000070


	//   ....[1]....
        /*0040*/ 	.word	0x00000080


	//----- nvinfo : EIATTR_CBANK_PARAM_SIZE
	.align		4
.L_33:
        /*0044*/ 	.byte	0x03, 0x19
        /*0046*/ 	.short	0x000c


	//----- nvinfo : EIATTR_PARAM_CBANK
	.align		4
        /*0048*/ 	.byte	0x04, 0x0a
        /*004a*/ 	.short	(.L_35 - .L_34)
	.align		4
.L_34:
        /*004c*/ 	.word	index@(.nv.constant0._Z8loadToL1Pii)
        /*0050*/ 	.short	0x0380
        /*0052*/ 	.short	0x000c


	//----- nvinfo : EIATTR_SW_WAR
	.align		4
.L_35:
        /*0054*/ 	.byte	0x04, 0x36
        /*0056*/ 	.short	(.L_37 - .L_36)
.L_36:
        /*0058*/ 	.word	0x00000008
.L_37:


//--------------------- .nv.callgraph             --------------------------
	.section	.nv.callgraph,"",@"SHT_CUDA_CALLGRAPH"
	.align	4
	.sectionentsize	8
	.align		4
        /*0000*/ 	.word	0x00000000
	.align		4
        /*0004*/ 	.word	0xffffffff
	.align		4
        /*0008*/ 	.word	0x00000000
	.align		4
        /*000c*/ 	.word	0xfffffffe
	.align		4
        /*0010*/ 	.word	0x00000000
	.align		4
        /*0014*/ 	.word	0xfffffffd
	.align		4
        /*0018*/ 	.word	0x00000000
	.align		4
        /*001c*/ 	.word	0xfffffffc


//--------------------- .text._Z10readFromL1PiiS_ --------------------------
	.section	.text._Z10readFromL1PiiS_,"ax",@progbits
	.align	128
        .global         _Z10readFromL1PiiS_
        .type           _Z10readFromL1PiiS_,@function
        .size           _Z10readFromL1PiiS_,(.L_x_2 - _Z10readFromL1PiiS_)
        .other          _Z10readFromL1PiiS_,@"STO_CUDA_ENTRY STV_DEFAULT"
_Z10readFromL1PiiS_:
.text._Z10readFromL1PiiS_:
[----:B------:R-:W-:Y:S01]  /*0000*/  LDC R1, c[0x0][0x37c] ;  /* 0x0000df00ff017b82 */ /* 0x000fe20000000800 */
[----:B------:R-:W0:Y:S07]  /*0010*/  S2R R5, SR_TID.X ;  /* 0x0000000000057919 */ /* 0x000e2e0000002100 */
[----:B------:R-:W0:Y:S01]  /*0020*/  S2UR UR4, SR_CTAID.X ;  /* 0x00000000000479c3 */ /* 0x000e220000002500 */
[----:B------:R-:W1:Y:S07]  /*0030*/  LDCU UR5, c[0x0][0x388] ;  /* 0x00007100ff0577ac */ /* 0x000e6e0008000800 */
[----:B------:R-:W0:Y:S02]  /*0040*/  LDC R0, c[0x0][0x360] ;  /* 0x0000d800ff007b82 */ /* 0x000e240000000800 */
[----:B0-----:R-:W-:-:S05]  /*0050*/  IMAD R5, R0, UR4, R5 ;  /* 0x0000000400057c24 */ /* 0x001fca000f8e0205 */
[----:B-1----:R-:W-:-:S13]  /*0060*/  ISETP.GE.AND P0, PT, R5, UR5, PT ;  /* 0x0000000505007c0c */ /* 0x002fda000bf06270 */
[----:B------:R-:W-:Y:S05]  /*0070*/  @P0 EXIT ;  /* 0x000000000000094d */ /* 0x000fea0003800000 */
[----:B------:R-:W0:Y:S01]  /*0080*/  LDCU.64 UR4, c[0x0][0x358] ;  /* 0x00006b00ff0477ac */ /* 0x000e220008000a00 */
[----:B------:R-:W-:Y:S01]  /*0090*/  NOP ;  /* 0x0000000000007918 */ /* 0x000fe20000000000 */
[----:B------:R-:W1:Y:S01]  /*00a0*/  S2UR UR6, SR_CLOCKLO ;  /* 0x00000000000679c3 */ /* 0x000e620000005000 */
[----:B------:R-:W-:Y:S01]  /*00b0*/  NOP ;  /* 0x0000000000007918 */ /* 0x000fe20000000000 */
[----:B------:R-:W-:-:S06]  /*00c0*/  CS2R.32 R7, SR_CLOCKLO ;  /* 0x0000000000077805 */ /* 0x000fcc0000005000 */
[----:B------:R-:W2:Y:S01]  /*00d0*/  LDC.64 R2, c[0x0][0x390] ;  /* 0x0000e400ff027b82 */ /* 0x000ea20000000a00 */
[----:B-1----:R-:W-:Y:S01]  /*00e0*/  IADD3 R7, PT, PT, R7, -UR6, RZ ;  /* 0x8000000607077c10 */ /* 0x002fe2000fffe0ff */
[----:B--2---:R-:W-:-:S05]  /*00f0*/  IMAD.WIDE R2, R5, 0x4, R2 ;  /* 0x0000000405027825 */ /* 0x004fca00078e0202 */
[----:B0-----:R-:W-:Y:S01]  /*0100*/  STG.E desc[UR4][R2.64], R7 ;  /* 0x0000000702007986 */ /* 0x001fe2000c101904 */
[----:B------:R-:W-:Y:S05]  /*0110*/  EXIT ;  /* 0x000000000000794d */ /* 0x000fea0003800000 */
.L_x_0:
[----:B------:R-:W-:-:S00]  /*0120*/  BRA `(.L_x_0) ;  /* 0xfffffffc00fc7947 */ /* 0x000fc0000383ffff */
[----:B------:R-:W-:-:S00]  /*0130*/  NOP ;  /* 0x0000000000007918 */ /* 0x000fc00000000000 */
        /* <DEDUP_REMOVED lines=12> */
.L_x_2:


//--------------------- .text._Z8loadToL1Pii      --------------------------
	.section	.text._Z8loadToL1Pii,"ax",@progbits
	.align	128
        .global         _Z8loadToL1Pii
        .type           _Z8loadToL1Pii,@function
        .size           _Z8loadToL1Pii,(.L_x_3 - _Z8loadToL1Pii)
        .other          _Z8loadToL1Pii,@"STO_CUDA_ENTRY STV_DEFAULT"
_Z8loadToL1Pii:
.text._Z8loadToL1Pii:
        /* <DEDUP_REMOVED lines=8> */
[----:B------:R-:W-:Y:S05]  /*0080*/  EXIT ;  /* 0x000000000000794d */ /* 0x000fea0003800000 */
.L_x_1:
        /* <DEDUP_REMOVED lines=15> */
.L_x_3:


//--------------------- .nv.shared.reserved.0     --------------------------
	.section	.nv.shared.reserved.0,"aw",@nobits
	.weak		__nv_reservedSMEM_offset_0_alias
	.size		__nv_reservedSMEM_offset_0_alias, 0, 64
	.other		__nv_reservedSMEM_offset_0_alias,@"STO_CUDA_RESERVED_SHARED STV_DEFAULT"
__nv_reservedSMEM_offset_0_alias:
	.zero		0
	.zero		64


//--------------------- .nv.constant0._Z10readFromL1PiiS_ --------------------------
	.section	.nv.constant0._Z10readFromL1PiiS_,"a",@progbits
	.sectionflags	@""
	.align	4
.nv.constant0._Z10readFromL1PiiS_:
	.zero		920


//--------------------- .nv.constant0._Z8loadToL1Pii --------------------------
	.section	.nv.constant0._Z8loadToL1Pii,"a",@progbits
	.sectionflags	@""
	.align	4
.nv.constant0._Z8loadToL1Pii:
	.zero		908


//--------------------- SYMBOLS --------------------------

	.type		.nv.reservedSmem.offset0,@object
	.size		.nv.reservedSmem.offset0,0x4
